//
// Generated by NVIDIA NVVM Compiler
//
// Compiler Build ID: CL-36424714
// Cuda compilation tools, release 13.0, V13.0.88
// Based on NVVM 20.0.0
//

.version 9.0
.target sm_100
.address_size 64

	// .globl	zeroPad1d_kernel

.visible .entry zeroPad1d_kernel(
	.param .u64 .ptr .align 1 zeroPad1d_kernel_param_0,
	.param .u64 .ptr .align 1 zeroPad1d_kernel_param_1,
	.param .u64 .ptr .align 1 zeroPad1d_kernel_param_2,
	.param .u32 zeroPad1d_kernel_param_3,
	.param .u32 zeroPad1d_kernel_param_4
)
{
	.reg .pred 	%p<3>;
	.reg .b32 	%r<12>;
	.reg .b64 	%rd<18>;
	.reg .b64 	%fd<2>;

	ld.param.u64 	%rd3, [zeroPad1d_kernel_param_0];
	ld.param.u64 	%rd4, [zeroPad1d_kernel_param_1];
	ld.param.u64 	%rd5, [zeroPad1d_kernel_param_2];
	ld.param.u32 	%r4, [zeroPad1d_kernel_param_3];
	ld.param.u32 	%r3, [zeroPad1d_kernel_param_4];
	mov.u32 	%r5, %ctaid.x;
	mov.u32 	%r6, %ntid.x;
	mov.u32 	%r7, %tid.x;
	mad.lo.s32 	%r1, %r5, %r6, %r7;
	mov.u32 	%r8, %ctaid.y;
	mov.u32 	%r9, %ntid.y;
	mov.u32 	%r10, %tid.y;
	mad.lo.s32 	%r2, %r8, %r9, %r10;
	setp.ge.s32 	%p1, %r1, %r4;
	@%p1 bra 	$L__BB0_3;
	cvta.to.global.u64 	%rd6, %rd5;
	mul.wide.s32 	%rd7, %r1, 8;
	add.s64 	%rd8, %rd6, %rd7;
	ld.global.u64 	%rd1, [%rd8];
	ld.global.u64 	%rd9, [%rd8+8];
	sub.s64 	%rd10, %rd9, %rd1;
	cvt.u64.u32 	%rd2, %r2;
	setp.le.s64 	%p2, %rd10, %rd2;
	@%p2 bra 	$L__BB0_3;
	add.s64 	%rd11, %rd1, %rd2;
	cvta.to.global.u64 	%rd12, %rd3;
	shl.b64 	%rd13, %rd11, 3;
	add.s64 	%rd14, %rd12, %rd13;
	ld.global.f64 	%fd1, [%rd14];
	mad.lo.s32 	%r11, %r3, %r1, %r2;
	cvta.to.global.u64 	%rd15, %rd4;
	mul.wide.s32 	%rd16, %r11, 8;
	add.s64 	%rd17, %rd15, %rd16;
	st.global.f64 	[%rd17], %fd1;
$L__BB0_3:
	ret;

}
	// .globl	undo_zeroPad1d_kernel
.visible .entry undo_zeroPad1d_kernel(
	.param .u64 .ptr .align 1 undo_zeroPad1d_kernel_param_0,
	.param .u64 .ptr .align 1 undo_zeroPad1d_kernel_param_1,
	.param .u64 .ptr .align 1 undo_zeroPad1d_kernel_param_2,
	.param .u32 undo_zeroPad1d_kernel_param_3,
	.param .u32 undo_zeroPad1d_kernel_param_4
)
{
	.reg .pred 	%p<3>;
	.reg .b32 	%r<12>;
	.reg .b64 	%rd<18>;
	.reg .b64 	%fd<2>;

	ld.param.u64 	%rd3, [undo_zeroPad1d_kernel_param_0];
	ld.param.u64 	%rd4, [undo_zeroPad1d_kernel_param_1];
	ld.param.u64 	%rd5, [undo_zeroPad1d_kernel_param_2];
	ld.param.u32 	%r4, [undo_zeroPad1d_kernel_param_3];
	ld.param.u32 	%r3, [undo_zeroPad1d_kernel_param_4];
	mov.u32 	%r5, %ctaid.x;
	mov.u32 	%r6, %ntid.x;
	mov.u32 	%r7, %tid.x;
	mad.lo.s32 	%r1, %r5, %r6, %r7;
	mov.u32 	%r8, %ctaid.y;
	mov.u32 	%r9, %ntid.y;
	mov.u32 	%r10, %tid.y;
	mad.lo.s32 	%r2, %r8, %r9, %r10;
	setp.ge.s32 	%p1, %r1, %r4;
	@%p1 bra 	$L__BB1_3;
	cvta.to.global.u64 	%rd6, %rd5;
	mul.wide.s32 	%rd7, %r1, 8;
	add.s64 	%rd8, %rd6, %rd7;
	ld.global.u64 	%rd1, [%rd8];
	ld.global.u64 	%rd9, [%rd8+8];
	sub.s64 	%rd10, %rd9, %rd1;
	cvt.u64.u32 	%rd2, %r2;
	setp.le.s64 	%p2, %rd10, %rd2;
	@%p2 bra 	$L__BB1_3;
	mad.lo.s32 	%r11, %r3, %r1, %r2;
	cvta.to.global.u64 	%rd11, %rd3;
	mul.wide.s32 	%rd12, %r11, 8;
	add.s64 	%rd13, %rd11, %rd12;
	ld.global.f64 	%fd1, [%rd13];
	add.s64 	%rd14, %rd1, %rd2;
	cvta.to.global.u64 	%rd15, %rd4;
	shl.b64 	%rd16, %rd14, 3;
	add.s64 	%rd17, %rd15, %rd16;
	st.global.f64 	[%rd17], %fd1;
$L__BB1_3:
	ret;

}
	// .globl	zeroPad2d_kernel
.visible .entry zeroPad2d_kernel(
	.param .u64 .ptr .align 1 zeroPad2d_kernel_param_0,
	.param .u64 .ptr .align 1 zeroPad2d_kernel_param_1,
	.param .u64 .ptr .align 1 zeroPad2d_kernel_param_2,
	.param .u32 zeroPad2d_kernel_param_3,
	.param .u32 zeroPad2d_kernel_param_4,
	.param .u32 zeroPad2d_kernel_param_5
)
{
	.reg .pred 	%p<5>;
	.reg .b32 	%r<18>;
	.reg .b64 	%rd<21>;
	.reg .b64 	%fd<2>;

	ld.param.u64 	%rd3, [zeroPad2d_kernel_param_0];
	ld.param.u64 	%rd4, [zeroPad2d_kernel_param_1];
	ld.param.u64 	%rd5, [zeroPad2d_kernel_param_2];
	ld.param.u32 	%r4, [zeroPad2d_kernel_param_3];
	ld.param.u32 	%r6, [zeroPad2d_kernel_param_4];
	ld.param.u32 	%r5, [zeroPad2d_kernel_param_5];
	mov.u32 	%r7, %ctaid.x;
	mov.u32 	%r8, %ntid.x;
	mov.u32 	%r9, %tid.x;
	mad.lo.s32 	%r1, %r7, %r8, %r9;
	mov.u32 	%r10, %ctaid.y;
	mov.u32 	%r11, %ntid.y;
	mov.u32 	%r12, %tid.y;
	mad.lo.s32 	%r2, %r10, %r11, %r12;
	mov.u32 	%r13, %ctaid.z;
	mov.u32 	%r14, %ntid.z;
	mov.u32 	%r15, %tid.z;
	mad.lo.s32 	%r3, %r13, %r14, %r15;
	setp.ge.s32 	%p1, %r1, %r6;
	@%p1 bra 	$L__BB2_3;
	cvta.to.global.u64 	%rd6, %rd5;
	mul.wide.s32 	%rd7, %r1, 8;
	add.s64 	%rd8, %rd6, %rd7;
	ld.global.u64 	%rd1, [%rd8];
	ld.global.u64 	%rd9, [%rd8+8];
	sub.s64 	%rd10, %rd9, %rd1;
	cvt.u64.u32 	%rd2, %r2;
	setp.le.s64 	%p2, %rd10, %rd2;
	setp.ge.s32 	%p3, %r3, %r4;
	or.pred  	%p4, %p3, %p2;
	@%p4 bra 	$L__BB2_3;
	cvt.u64.u32 	%rd11, %r4;
	add.s64 	%rd12, %rd1, %rd2;
	cvt.u64.u32 	%rd13, %r3;
	mad.lo.s64 	%rd14, %rd12, %rd11, %rd13;
	cvta.to.global.u64 	%rd15, %rd3;
	shl.b64 	%rd16, %rd14, 3;
	add.s64 	%rd17, %rd15, %rd16;
	ld.global.f64 	%fd1, [%rd17];
	mad.lo.s32 	%r16, %r5, %r1, %r2;
	mad.lo.s32 	%r17, %r16, %r4, %r3;
	cvta.to.global.u64 	%rd18, %rd4;
	mul.wide.s32 	%rd19, %r17, 8;
	add.s64 	%rd20, %rd18, %rd19;
	st.global.f64 	[%rd20], %fd1;
$L__BB2_3:
	ret;

}
	// .globl	undo_zeroPad2d_kernel
.visible .entry undo_zeroPad2d_kernel(
	.param .u64 .ptr .align 1 undo_zeroPad2d_kernel_param_0,
	.param .u64 .ptr .align 1 undo_zeroPad2d_kernel_param_1,
	.param .u64 .ptr .align 1 undo_zeroPad2d_kernel_param_2,
	.param .u32 undo_zeroPad2d_kernel_param_3,
	.param .u32 undo_zeroPad2d_kernel_param_4,
	.param .u32 undo_zeroPad2d_kernel_param_5
)
{
	.reg .pred 	%p<5>;
	.reg .b32 	%r<18>;
	.reg .b64 	%rd<21>;
	.reg .b64 	%fd<2>;

	ld.param.u64 	%rd3, [undo_zeroPad2d_kernel_param_0];
	ld.param.u64 	%rd4, [undo_zeroPad2d_kernel_param_1];
	ld.param.u64 	%rd5, [undo_zeroPad2d_kernel_param_2];
	ld.param.u32 	%r4, [undo_zeroPad2d_kernel_param_3];
	ld.param.u32 	%r6, [undo_zeroPad2d_kernel_param_4];
	ld.param.u32 	%r5, [undo_zeroPad2d_kernel_param_5];
	mov.u32 	%r7, %ctaid.x;
	mov.u32 	%r8, %ntid.x;
	mov.u32 	%r9, %tid.x;
	mad.lo.s32 	%r1, %r7, %r8, %r9;
	mov.u32 	%r10, %ctaid.y;
	mov.u32 	%r11, %ntid.y;
	mov.u32 	%r12, %tid.y;
	mad.lo.s32 	%r2, %r10, %r11, %r12;
	mov.u32 	%r13, %ctaid.z;
	mov.u32 	%r14, %ntid.z;
	mov.u32 	%r15, %tid.z;
	mad.lo.s32 	%r3, %r13, %r14, %r15;
	setp.ge.s32 	%p1, %r1, %r6;
	@%p1 bra 	$L__BB3_3;
	cvta.to.global.u64 	%rd6, %rd5;
	mul.wide.s32 	%rd7, %r1, 8;
	add.s64 	%rd8, %rd6, %rd7;
	ld.global.u64 	%rd1, [%rd8];
	ld.global.u64 	%rd9, [%rd8+8];
	sub.s64 	%rd10, %rd9, %rd1;
	cvt.u64.u32 	%rd2, %r2;
	setp.le.s64 	%p2, %rd10, %rd2;
	setp.ge.s32 	%p3, %r3, %r4;
	or.pred  	%p4, %p3, %p2;
	@%p4 bra 	$L__BB3_3;
	mad.lo.s32 	%r16, %r5, %r1, %r2;
	mad.lo.s32 	%r17, %r16, %r4, %r3;
	cvta.to.global.u64 	%rd11, %rd3;
	mul.wide.s32 	%rd12, %r17, 8;
	add.s64 	%rd13, %rd11, %rd12;
	ld.global.f64 	%fd1, [%rd13];
	cvt.u64.u32 	%rd14, %r4;
	add.s64 	%rd15, %rd1, %rd2;
	cvt.u64.u32 	%rd16, %r3;
	mad.lo.s64 	%rd17, %rd15, %rd14, %rd16;
	cvta.to.global.u64 	%rd18, %rd4;
	shl.b64 	%rd19, %rd17, 3;
	add.s64 	%rd20, %rd18, %rd19;
	st.global.f64 	[%rd20], %fd1;
$L__BB3_3:
	ret;

}


// ===== COMPILED SASS (sm_100) =====

	.target	sm_100

	.elftype	@"ET_EXEC"


//--------------------- .note.nv.tkinfo           --------------------------
	.section	.note.nv.tkinfo,"",@"SHT_NOTE"
	.sectionflags	@"SHF_NOTE_NV_TKINFO"
	.tkinfo
        /*0018*/ 	.word	0x00000002
        /*0030*/ 	.string	""
        /*0030*/ 	.string	"ptxas"
        /*0030*/ 	.string	"Cuda compilation tools, release 13.0, V13.0.88"
        /*0030*/ 	.string	"Build cuda_13.0.r13.0/compiler.36424714_0"
        /*0030*/ 	.string	"-arch sm_100 -m 64 "



//--------------------- .note.nv.cuinfo           --------------------------
	.section	.note.nv.cuinfo,"",@"SHT_NOTE"
	.sectionflags	@"SHF_NOTE_NV_CUINFO"
        /*0018*/ 	.short	0x0002
        /*001a*/ 	.short	0x0064
        /*001c*/ 	.short	0x0082
	.zero		2


//--------------------- .nv.info                  --------------------------
	.section	.nv.info,"",@"SHT_CUDA_INFO"
	.align	4


	//----- nvinfo : EIATTR_REGCOUNT
	.align		4
        /*0000*/ 	.byte	0x04, 0x2f
        /*0002*/ 	.short	(.L_1 - .L_0)
	.align		4
.L_0:
        /*0004*/ 	.word	index@(zeroPad1d_kernel)
        /*0008*/ 	.word	0x0000000e


	//----- nvinfo : EIATTR_FRAME_SIZE
	.align		4
.L_1:
        /*000c*/ 	.byte	0x04, 0x11
        /*000e*/ 	.short	(.L_3 - .L_2)
	.align		4
.L_2:
        /*0010*/ 	.word	index@(zeroPad1d_kernel)
        /*0014*/ 	.word	0x00000000


	//----- nvinfo : EIATTR_REGCOUNT
	.align		4
.L_3:
        /*0018*/ 	.byte	0x04, 0x2f
        /*001a*/ 	.short	(.L_5 - .L_4)
	.align		4
.L_4:
        /*001c*/ 	.word	index@(undo_zeroPad1d_kernel)
        /*0020*/ 	.word	0x0000000e


	//----- nvinfo : EIATTR_FRAME_SIZE
	.align		4
.L_5:
        /*0024*/ 	.byte	0x04, 0x11
        /*0026*/ 	.short	(.L_7 - .L_6)
	.align		4
.L_6:
        /*0028*/ 	.word	index@(undo_zeroPad1d_kernel)
        /*002c*/ 	.word	0x00000000


	//----- nvinfo : EIATTR_REGCOUNT
	.align		4
.L_7:
        /*0030*/ 	.byte	0x04, 0x2f
        /*0032*/ 	.short	(.L_9 - .L_8)
	.align		4
.L_8:
        /*0034*/ 	.word	index@(zeroPad2d_kernel)
        /*0038*/ 	.word	0x0000000e


	//----- nvinfo : EIATTR_FRAME_SIZE
	.align		4
.L_9:
        /*003c*/ 	.byte	0x04, 0x11
        /*003e*/ 	.short	(.L_11 - .L_10)
	.align		4
.L_10:
        /*0040*/ 	.word	index@(zeroPad2d_kernel)
        /*0044*/ 	.word	0x00000000


	//----- nvinfo : EIATTR_REGCOUNT
	.align		4
.L_11:
        /*0048*/ 	.byte	0x04, 0x2f
        /*004a*/ 	.short	(.L_13 - .L_12)
	.align		4
.L_12:
        /*004c*/ 	.word	index@(undo_zeroPad2d_kernel)
        /*0050*/ 	.word	0x0000000e


	//----- nvinfo : EIATTR_FRAME_SIZE
	.align		4
.L_13:
        /*0054*/ 	.byte	0x04, 0x11
        /*0056*/ 	.short	(.L_15 - .L_14)
	.align		4
.L_14:
        /*0058*/ 	.word	index@(undo_zeroPad2d_kernel)
        /*005c*/ 	.word	0x00000000


	//----- nvinfo : EIATTR_MIN_STACK_SIZE
	.align		4
.L_15:
        /*0060*/ 	.byte	0x04, 0x12
        /*0062*/ 	.short	(.L_17 - .L_16)
	.align		4
.L_16:
        /*0064*/ 	.word	index@(undo_zeroPad2d_kernel)
        /*0068*/ 	.word	0x00000000


	//----- nvinfo : EIATTR_MIN_STACK_SIZE
	.align		4
.L_17:
        /*006c*/ 	.byte	0x04, 0x12
        /*006e*/ 	.short	(.L_19 - .L_18)
	.align		4
.L_18:
        /*0070*/ 	.word	index@(zeroPad2d_kernel)
        /*0074*/ 	.word	0x00000000


	//----- nvinfo : EIATTR_MIN_STACK_SIZE
	.align		4
.L_19:
        /*0078*/ 	.byte	0x04, 0x12
        /*007a*/ 	.short	(.L_21 - .L_20)
	.align		4
.L_20:
        /*007c*/ 	.word	index@(undo_zeroPad1d_kernel)
        /*0080*/ 	.word	0x00000000


	//----- nvinfo : EIATTR_MIN_STACK_SIZE
	.align		4
.L_21:
        /*0084*/ 	.byte	0x04, 0x12
        /*0086*/ 	.short	(.L_23 - .L_22)
	.align		4
.L_22:
        /*0088*/ 	.word	index@(zeroPad1d_kernel)
        /*008c*/ 	.word	0x00000000
.L_23:


//--------------------- .nv.compat                --------------------------
	.section	.nv.compat,"",@"SHT_CUDA_COMPAT_INFO"
	.align	4
        /*0000*/ 	.byte	0x02, 0x09, 0x00, 0x00, 0x02, 0x02, 0x01, 0x00, 0x02, 0x05, 0x05, 0x00, 0x03, 0x07, 0x01, 0x01
        /*0010*/ 	.byte	0x02, 0x03, 0x00, 0x00, 0x02, 0x06, 0x01, 0x00, 0x04, 0x0b, 0x08, 0x00, 0x09, 0x00, 0x00, 0x00
        /*0020*/ 	.byte	0x00, 0x00, 0x00, 0x00


//--------------------- .nv.info.undo_zeroPad2d_kernel --------------------------
	.section	.nv.info.undo_zeroPad2d_kernel,"",@"SHT_CUDA_INFO"
	.sectionflags	@""
	.align	4


	//----- nvinfo : EIATTR_CUDA_API_VERSION
	.align		4
        /*0000*/ 	.byte	0x04, 0x37
        /*0002*/ 	.short	(.L_25 - .L_24)
.L_24:
        /*0004*/ 	.word	0x00000082


	//----- nvinfo : EIATTR_KPARAM_INFO
	.align		4
.L_25:
        /*0008*/ 	.byte	0x04, 0x17
        /*000a*/ 	.short	(.L_27 - .L_26)
.L_26:
        /*000c*/ 	.word	0x00000000
        /*0010*/ 	.short	0x0005
        /*0012*/ 	.short	0x0020
        /*0014*/ 	.byte	0x00, 0xf0, 0x11, 0x00


	//----- nvinfo : EIATTR_KPARAM_INFO
	.align		4
.L_27:
        /*0018*/ 	.byte	0x04, 0x17
        /*001a*/ 	.short	(.L_29 - .L_28)
.L_28:
        /*001c*/ 	.word	0x00000000
        /*0020*/ 	.short	0x0004
        /*0022*/ 	.short	0x001c
        /*0024*/ 	.byte	0x00, 0xf0, 0x11, 0x00


	//----- nvinfo : EIATTR_KPARAM_INFO
	.align		4
.L_29:
        /*0028*/ 	.byte	0x04, 0x17
        /*002a*/ 	.short	(.L_31 - .L_30)
.L_30:
        /*002c*/ 	.word	0x00000000
        /*0030*/ 	.short	0x0003
        /*0032*/ 	.short	0x0018
        /*0034*/ 	.byte	0x00, 0xf0, 0x11, 0x00


	//----- nvinfo : EIATTR_KPARAM_INFO
	.align		4
.L_31:
        /*0038*/ 	.byte	0x04, 0x17
        /*003a*/ 	.short	(.L_33 - .L_32)
.L_32:
        /*003c*/ 	.word	0x00000000
        /*0040*/ 	.short	0x0002
        /*0042*/ 	.short	0x0010
        /*0044*/ 	.byte	0x00, 0xf5, 0x21, 0x00


	//----- nvinfo : EIATTR_KPARAM_INFO
	.align		4
.L_33:
        /*0048*/ 	.byte	0x04, 0x17
        /*004a*/ 	.short	(.L_35 - .L_34)
.L_34:
        /*004c*/ 	.word	0x00000000
        /*0050*/ 	.short	0x0001
        /*0052*/ 	.short	0x0008
        /*0054*/ 	.byte	0x00, 0xf5, 0x21, 0x00


	//----- nvinfo : EIATTR_KPARAM_INFO
	.align		4
.L_35:
        /*0058*/ 	.byte	0x04, 0x17
        /*005a*/ 	.short	(.L_37 - .L_36)
.L_36:
        /*005c*/ 	.word	0x00000000
        /*0060*/ 	.short	0x0000
        /*0062*/ 	.short	0x0000
        /*0064*/ 	.byte	0x00, 0xf5, 0x21, 0x00


	//----- nvinfo : EIATTR_SPARSE_MMA_MASK
	.align		4
.L_37:
        /*0068*/ 	.byte	0x03, 0x50
        /*006a*/ 	.short	0x0000


	//----- nvinfo : EIATTR_MAXREG_COUNT
	.align		4
        /*006c*/ 	.byte	0x03, 0x1b
        /*006e*/ 	.short	0x00ff


	//----- nvinfo : EIATTR_MERCURY_ISA_VERSION
	.align		4
        /*0070*/ 	.byte	0x03, 0x5f
        /*0072*/ 	.short	0x0101


	//----- nvinfo : EIATTR_VRC_CTA_INIT_COUNT
	.align		4
        /*0074*/ 	.byte	0x02, 0x4a
	.zero		1
	.zero		1


	//----- nvinfo : EIATTR_EXIT_INSTR_OFFSETS
	.align		4
        /*0078*/ 	.byte	0x04, 0x1c
        /*007a*/ 	.short	(.L_39 - .L_38)


	//   ....[0]....
.L_38:
        /*007c*/ 	.word	0x000000f0


	//   ....[1]....
        /*0080*/ 	.word	0x000001b0


	//   ....[2]....
        /*0084*/ 	.word	0x000002c0


	//----- nvinfo : EIATTR_CBANK_PARAM_SIZE
	.align		4
.L_39:
        /*0088*/ 	.byte	0x03, 0x19
        /*008a*/ 	.short	0x0024


	//----- nvinfo : EIATTR_PARAM_CBANK
	.align		4
        /*008c*/ 	.byte	0x04, 0x0a
        /*008e*/ 	.short	(.L_41 - .L_40)
	.align		4
.L_40:
        /*0090*/ 	.word	index@(.nv.constant0.undo_zeroPad2d_kernel)
        /*0094*/ 	.short	0x0380
        /*0096*/ 	.short	0x0024


	//----- nvinfo : EIATTR_SW_WAR
	.align		4
.L_41:
        /*0098*/ 	.byte	0x04, 0x36
        /*009a*/ 	.short	(.L_43 - .L_42)
.L_42:
        /*009c*/ 	.word	0x00000008
.L_43:


//--------------------- .nv.info.zeroPad2d_kernel --------------------------
	.section	.nv.info.zeroPad2d_kernel,"",@"SHT_CUDA_INFO"
	.sectionflags	@""
	.align	4


	//----- nvinfo : EIATTR_CUDA_API_VERSION
	.align		4
        /*0000*/ 	.byte	0x04, 0x37
        /*0002*/ 	.short	(.L_45 - .L_44)
.L_44:
        /*0004*/ 	.word	0x00000082


	//----- nvinfo : EIATTR_KPARAM_INFO
	.align		4
.L_45:
        /*0008*/ 	.byte	0x04, 0x17
        /*000a*/ 	.short	(.L_47 - .L_46)
.L_46:
        /*000c*/ 	.word	0x00000000
        /*0010*/ 	.short	0x0005
        /*0012*/ 	.short	0x0020
        /*0014*/ 	.byte	0x00, 0xf0, 0x11, 0x00


	//----- nvinfo : EIATTR_KPARAM_INFO
	.align		4
.L_47:
        /*0018*/ 	.byte	0x04, 0x17
        /*001a*/ 	.short	(.L_49 - .L_48)
.L_48:
        /*001c*/ 	.word	0x00000000
        /*0020*/ 	.short	0x0004
        /*0022*/ 	.short	0x001c
        /*0024*/ 	.byte	0x00, 0xf0, 0x11, 0x00


	//----- nvinfo : EIATTR_KPARAM_INFO
	.align		4
.L_49:
        /*0028*/ 	.byte	0x04, 0x17
        /*002a*/ 	.short	(.L_51 - .L_50)
.L_50:
        /*002c*/ 	.word	0x00000000
        /*0030*/ 	.short	0x0003
        /*0032*/ 	.short	0x0018
        /*0034*/ 	.byte	0x00, 0xf0, 0x11, 0x00


	//----- nvinfo : EIATTR_KPARAM_INFO
	.align		4
.L_51:
        /*0038*/ 	.byte	0x04, 0x17
        /*003a*/ 	.short	(.L_53 - .L_52)
.L_52:
        /*003c*/ 	.word	0x00000000
        /*0040*/ 	.short	0x0002
        /*0042*/ 	.short	0x0010
        /*0044*/ 	.byte	0x00, 0xf5, 0x21, 0x00


	//----- nvinfo : EIATTR_KPARAM_INFO
	.align		4
.L_53:
        /*0048*/ 	.byte	0x04, 0x17
        /*004a*/ 	.short	(.L_55 - .L_54)
.L_54:
        /*004c*/ 	.word	0x00000000
        /*0050*/ 	.short	0x0001
        /*0052*/ 	.short	0x0008
        /*0054*/ 	.byte	0x00, 0xf5, 0x21, 0x00


	//----- nvinfo : EIATTR_KPARAM_INFO
	.align		4
.L_55:
        /*0058*/ 	.byte	0x04, 0x17
        /*005a*/ 	.short	(.L_57 - .L_56)
.L_56:
        /*005c*/ 	.word	0x00000000
        /*0060*/ 	.short	0x0000
        /*0062*/ 	.short	0x0000
        /*0064*/ 	.byte	0x00, 0xf5, 0x21, 0x00


	//----- nvinfo : EIATTR_SPARSE_MMA_MASK
	.align		4
.L_57:
        /*0068*/ 	.byte	0x03, 0x50
        /*006a*/ 	.short	0x0000


	//----- nvinfo : EIATTR_MAXREG_COUNT
	.align		4
        /*006c*/ 	.byte	0x03, 0x1b
        /*006e*/ 	.short	0x00ff


	//----- nvinfo : EIATTR_MERCURY_ISA_VERSION
	.align		4
        /*0070*/ 	.byte	0x03, 0x5f
        /*0072*/ 	.short	0x0101


	//----- nvinfo : EIATTR_VRC_CTA_INIT_COUNT
	.align		4
        /*0074*/ 	.byte	0x02, 0x4a
	.zero		1
	.zero		1


	//----- nvinfo : EIATTR_EXIT_INSTR_OFFSETS
	.align		4
        /*0078*/ 	.byte	0x04, 0x1c
        /*007a*/ 	.short	(.L_59 - .L_58)


	//   ....[0]....
.L_58:
        /*007c*/ 	.word	0x000000f0


	//   ....[1]....
        /*0080*/ 	.word	0x000001b0


	//   ....[2]....
        /*0084*/ 	.word	0x000002c0


	//----- nvinfo : EIATTR_CBANK_PARAM_SIZE
	.align		4
.L_59:
        /*0088*/ 	.byte	0x03, 0x19
        /*008a*/ 	.short	0x0024


	//----- nvinfo : EIATTR_PARAM_CBANK
	.align		4
        /*008c*/ 	.byte	0x04, 0x0a
        /*008e*/ 	.short	(.L_61 - .L_60)
	.align		4
.L_60:
        /*0090*/ 	.word	index@(.nv.constant0.zeroPad2d_kernel)
        /*0094*/ 	.short	0x0380
        /*0096*/ 	.short	0x0024


	//----- nvinfo : EIATTR_SW_WAR
	.align		4
.L_61:
        /*0098*/ 	.byte	0x04, 0x36
        /*009a*/ 	.short	(.L_63 - .L_62)
.L_62:
        /*009c*/ 	.word	0x00000008
.L_63:


//--------------------- .nv.info.undo_zeroPad1d_kernel --------------------------
	.section	.nv.info.undo_zeroPad1d_kernel,"",@"SHT_CUDA_INFO"
	.sectionflags	@""
	.align	4


	//----- nvinfo : EIATTR_CUDA_API_VERSION
	.align		4
        /*0000*/ 	.byte	0x04, 0x37
        /*0002*/ 	.short	(.L_65 - .L_64)
.L_64:
        /*0004*/ 	.word	0x00000082


	//----- nvinfo : EIATTR_KPARAM_INFO
	.align		4
.L_65:
        /*0008*/ 	.byte	0x04, 0x17
        /*000a*/ 	.short	(.L_67 - .L_66)
.L_66:
        /*000c*/ 	.word	0x00000000
        /*0010*/ 	.short	0x0004
        /*0012*/ 	.short	0x001c
        /*0014*/ 	.byte	0x00, 0xf0, 0x11, 0x00


	//----- nvinfo : EIATTR_KPARAM_INFO
	.align		4
.L_67:
        /*0018*/ 	.byte	0x04, 0x17
        /*001a*/ 	.short	(.L_69 - .L_68)
.L_68:
        /*001c*/ 	.word	0x00000000
        /*0020*/ 	.short	0x0003
        /*0022*/ 	.short	0x0018
        /*0024*/ 	.byte	0x00, 0xf0, 0x11, 0x00


	//----- nvinfo : EIATTR_KPARAM_INFO
	.align		4
.L_69:
        /*0028*/ 	.byte	0x04, 0x17
        /*002a*/ 	.short	(.L_71 - .L_70)
.L_70:
        /*002c*/ 	.word	0x00000000
        /*0030*/ 	.short	0x0002
        /*0032*/ 	.short	0x0010
        /*0034*/ 	.byte	0x00, 0xf5, 0x21, 0x00


	//----- nvinfo : EIATTR_KPARAM_INFO
	.align		4
.L_71:
        /*0038*/ 	.byte	0x04, 0x17
        /*003a*/ 	.short	(.L_73 - .L_72)
.L_72:
        /*003c*/ 	.word	0x00000000
        /*0040*/ 	.short	0x0001
        /*0042*/ 	.short	0x0008
        /*0044*/ 	.byte	0x00, 0xf5, 0x21, 0x00


	//----- nvinfo : EIATTR_KPARAM_INFO
	.align		4
.L_73:
        /*0048*/ 	.byte	0x04, 0x17
        /*004a*/ 	.short	(.L_75 - .L_74)
.L_74:
        /*004c*/ 	.word	0x00000000
        /*0050*/ 	.short	0x0000
        /*0052*/ 	.short	0x0000
        /*0054*/ 	.byte	0x00, 0xf5, 0x21, 0x00


	//----- nvinfo : EIATTR_SPARSE_MMA_MASK
	.align		4
.L_75:
        /*0058*/ 	.byte	0x03, 0x50
        /*005a*/ 	.short	0x0000


	//----- nvinfo : EIATTR_MAXREG_COUNT
	.align		4
        /*005c*/ 	.byte	0x03, 0x1b
        /*005e*/ 	.short	0x00ff


	//----- nvinfo : EIATTR_MERCURY_ISA_VERSION
	.align		4
        /*0060*/ 	.byte	0x03, 0x5f
        /*0062*/ 	.short	0x0101


	//----- nvinfo : EIATTR_VRC_CTA_INIT_COUNT
	.align		4
        /*0064*/ 	.byte	0x02, 0x4a
	.zero		1
	.zero		1


	//----- nvinfo : EIATTR_EXIT_INSTR_OFFSETS
	.align		4
        /*0068*/ 	.byte	0x04, 0x1c
        /*006a*/ 	.short	(.L_77 - .L_76)


	//   ....[0]....
.L_76:
        /*006c*/ 	.word	0x000000b0


	//   ....[1]....
        /*0070*/ 	.word	0x00000150


	//   ....[2]....
        /*0074*/ 	.word	0x00000210


	//----- nvinfo : EIATTR_CBANK_PARAM_SIZE
	.align		4
.L_77:
        /*0078*/ 	.byte	0x03, 0x19
        /*007a*/ 	.short	0x0020


	//----- nvinfo : EIATTR_PARAM_CBANK
	.align		4
        /*007c*/ 	.byte	0x04, 0x0a
        /*007e*/ 	.short	(.L_79 - .L_78)
	.align		4
.L_78:
        /*0080*/ 	.word	index@(.nv.constant0.undo_zeroPad1d_kernel)
        /*0084*/ 	.short	0x0380
        /*0086*/ 	.short	0x0020


	//----- nvinfo : EIATTR_SW_WAR
	.align		4
.L_79:
        /*0088*/ 	.byte	0x04, 0x36
        /*008a*/ 	.short	(.L_81 - .L_80)
.L_80:
        /*008c*/ 	.word	0x00000008
.L_81:


//--------------------- .nv.info.zeroPad1d_kernel --------------------------
	.section	.nv.info.zeroPad1d_kernel,"",@"SHT_CUDA_INFO"
	.sectionflags	@""
	.align	4


	//----- nvinfo : EIATTR_CUDA_API_VERSION
	.align		4
        /*0000*/ 	.byte	0x04, 0x37
        /*0002*/ 	.short	(.L_83 - .L_82)
.L_82:
        /*0004*/ 	.word	0x00000082


	//----- nvinfo : EIATTR_KPARAM_INFO
	.align		4
.L_83:
        /*0008*/ 	.byte	0x04, 0x17
        /*000a*/ 	.short	(.L_85 - .L_84)
.L_84:
        /*000c*/ 	.word	0x00000000
        /*0010*/ 	.short	0x0004
        /*0012*/ 	.short	0x001c
        /*0014*/ 	.byte	0x00, 0xf0, 0x11, 0x00


	//----- nvinfo : EIATTR_KPARAM_INFO
	.align		4
.L_85:
        /*0018*/ 	.byte	0x04, 0x17
        /*001a*/ 	.short	(.L_87 - .L_86)
.L_86:
        /*001c*/ 	.word	0x00000000
        /*0020*/ 	.short	0x0003
        /*0022*/ 	.short	0x0018
        /*0024*/ 	.byte	0x00, 0xf0, 0x11, 0x00


	//----- nvinfo : EIATTR_KPARAM_INFO
	.align		4
.L_87:
        /*0028*/ 	.byte	0x04, 0x17
        /*002a*/ 	.short	(.L_89 - .L_88)
.L_88:
        /*002c*/ 	.word	0x00000000
        /*0030*/ 	.short	0x0002
        /*0032*/ 	.short	0x0010
        /*0034*/ 	.byte	0x00, 0xf5, 0x21, 0x00


	//----- nvinfo : EIATTR_KPARAM_INFO
	.align		4
.L_89:
        /*0038*/ 	.byte	0x04, 0x17
        /*003a*/ 	.short	(.L_91 - .L_90)
.L_90:
        /*003c*/ 	.word	0x00000000
        /*0040*/ 	.short	0x0001
        /*0042*/ 	.short	0x0008
        /*0044*/ 	.byte	0x00, 0xf5, 0x21, 0x00


	//----- nvinfo : EIATTR_KPARAM_INFO
	.align		4
.L_91:
        /*0048*/ 	.byte	0x04, 0x17
        /*004a*/ 	.short	(.L_93 - .L_92)
.L_92:
        /*004c*/ 	.word	0x00000000
        /*0050*/ 	.short	0x0000
        /*0052*/ 	.short	0x0000
        /*0054*/ 	.byte	0x00, 0xf5, 0x21, 0x00


	//----- nvinfo : EIATTR_SPARSE_MMA_MASK
	.align		4
.L_93:
        /*0058*/ 	.byte	0x03, 0x50
        /*005a*/ 	.short	0x0000


	//----- nvinfo : EIATTR_MAXREG_COUNT
	.align		4
        /*005c*/ 	.byte	0x03, 0x1b
        /*005e*/ 	.short	0x00ff


	//----- nvinfo : EIATTR_MERCURY_ISA_VERSION
	.align		4
        /*0060*/ 	.byte	0x03, 0x5f
        /*0062*/ 	.short	0x0101


	//----- nvinfo : EIATTR_VRC_CTA_INIT_COUNT
	.align		4
        /*0064*/ 	.byte	0x02, 0x4a
	.zero		1
	.zero		1


	//----- nvinfo : EIATTR_EXIT_INSTR_OFFSETS
	.align		4
        /*0068*/ 	.byte	0x04, 0x1c
        /*006a*/ 	.short	(.L_95 - .L_94)


	//   ....[0]....
.L_94:
        /*006c*/ 	.word	0x000000b0


	//   ....[1]....
        /*0070*/ 	.word	0x00000150


	//   ....[2]....
        /*0074*/ 	.word	0x00000210


	//----- nvinfo : EIATTR_CBANK_PARAM_SIZE
	.align		4
.L_95:
        /*0078*/ 	.byte	0x03, 0x19
        /*007a*/ 	.short	0x0020


	//----- nvinfo : EIATTR_PARAM_CBANK
	.align		4
        /*007c*/ 	.byte	0x04, 0x0a
        /*007e*/ 	.short	(.L_97 - .L_96)
	.align		4
.L_96:
        /*0080*/ 	.word	index@(.nv.constant0.zeroPad1d_kernel)
        /*0084*/ 	.short	0x0380
        /*0086*/ 	.short	0x0020


	//----- nvinfo : EIATTR_SW_WAR
	.align		4
.L_97:
        /*0088*/ 	.byte	0x04, 0x36
        /*008a*/ 	.short	(.L_99 - .L_98)
.L_98:
        /*008c*/ 	.word	0x00000008
.L_99:


//--------------------- .nv.callgraph             --------------------------
	.section	.nv.callgraph,"",@"SHT_CUDA_CALLGRAPH"
	.align	4
	.sectionentsize	8
	.align		4
        /*0000*/ 	.word	0x00000000
	.align		4
        /*0004*/ 	.word	0xffffffff
	.align		4
        /*0008*/ 	.word	0x00000000
	.align		4
        /*000c*/ 	.word	0xfffffffe
	.align		4
        /*0010*/ 	.word	0x00000000
	.align		4
        /*0014*/ 	.word	0xfffffffd
	.align		4
        /*0018*/ 	.word	0x00000000
	.align		4
        /*001c*/ 	.word	0xfffffffc


//--------------------- .text.undo_zeroPad2d_kernel --------------------------
	.section	.text.undo_zeroPad2d_kernel,"ax",@progbits
	.align	128
        .global         undo_zeroPad2d_kernel
        .type           undo_zeroPad2d_kernel,@function
        .size           undo_zeroPad2d_kernel,(.L_x_4 - undo_zeroPad2d_kernel)
        .other          undo_zeroPad2d_kernel,@"STO_CUDA_ENTRY STV_DEFAULT"
undo_zeroPad2d_kernel:
.text.undo_zeroPad2d_kernel:
[----:B------:R-:W-:Y:S01]  /*0000*/  LDC R1, c[0x0][0x37c] ;  /* 0x0000df00ff017b82 */ /* 0x000fe20000000800 */
[----:B------:R-:W0:Y:S07]  /*0010*/  S2R R0, SR_TID.X ;  /* 0x0000000000007919 */ /* 0x000e2e0000002100 */
[----:B------:R-:W0:Y:S01]  /*0020*/  S2UR UR4, SR_CTAID.X ;  /* 0x00000000000479c3 */ /* 0x000e220000002500 */
[----:B------:R-:W1:Y:S01]  /*0030*/  LDCU UR7, c[0x0][0x39c] ;  /* 0x00007380ff0777ac */ /* 0x000e620008000800 */
[----:B------:R-:W2:Y:S01]  /*0040*/  S2R R5, SR_TID.Y ;  /* 0x0000000000057919 */ /* 0x000ea20000002200 */
[----:B------:R-:W3:Y:S05]  /*0050*/  S2R R7, SR_TID.Z ;  /* 0x0000000000077919 */ /* 0x000eea0000002300 */
[----:B------:R-:W0:Y:S08]  /*0060*/  LDC R3, c[0x0][0x360] ;  /* 0x0000d800ff037b82 */ /* 0x000e300000000800 */
[----:B------:R-:W2:Y:S08]  /*0070*/  S2UR UR5, SR_CTAID.Y ;  /* 0x00000000000579c3 */ /* 0x000eb00000002600 */
[----:B------:R-:W2:Y:S08]  /*0080*/  LDC R2, c[0x0][0x364] ;  /* 0x0000d900ff027b82 */ /* 0x000eb00000000800 */
[----:B------:R-:W3:Y:S01]  /*0090*/  S2UR UR6, SR_CTAID.Z ;  /* 0x00000000000679c3 */ /* 0x000ee20000002700 */
[----:B0-----:R-:W-:-:S05]  /*00a0*/  IMAD R3, R3, UR4, R0 ;  /* 0x0000000403037c24 */ /* 0x001fca000f8e0200 */
[----:B-1----:R-:W-:Y:S02]  /*00b0*/  ISETP.GE.AND P0, PT, R3, UR7, PT ;  /* 0x0000000703007c0c */ /* 0x002fe4000bf06270 */
[----:B------:R-:W3:Y:S01]  /*00c0*/  LDC R4, c[0x0][0x368] ;  /* 0x0000da00ff047b82 */ /* 0x000ee20000000800 */
[----:B--2---:R-:W-:Y:S02]  /*00d0*/  IMAD R0, R2, UR5, R5 ;  /* 0x0000000502007c24 */ /* 0x004fe4000f8e0205 */
[----:B---3--:R-:W-:-:S08]  /*00e0*/  IMAD R2, R4, UR6, R7 ;  /* 0x0000000604027c24 */ /* 0x008fd0000f8e0207 */
[----:B------:R-:W-:Y:S05]  /*00f0*/  @P0 EXIT ;  /* 0x000000000000094d */ /* 0x000fea0003800000 */
[----:B------:R-:W0:Y:S01]  /*0100*/  LDC.64 R4, c[0x0][0x390] ;  /* 0x0000e400ff047b82 */ /* 0x000e220000000a00 */
[----:B------:R-:W1:Y:S01]  /*0110*/  LDCU.64 UR4, c[0x0][0x358] ;  /* 0x00006b00ff0477ac */ /* 0x000e620008000a00 */
[----:B------:R-:W2:Y:S01]  /*0120*/  LDCU UR6, c[0x0][0x398] ;  /* 0x00007300ff0677ac */ /* 0x000ea20008000800 */
[----:B0-----:R-:W-:-:S05]  /*0130*/  IMAD.WIDE R4, R3, 0x8, R4 ;  /* 0x0000000803047825 */ /* 0x001fca00078e0204 */
[----:B-1----:R-:W3:Y:S04]  /*0140*/  LDG.E.64 R6, desc[UR4][R4.64] ;  /* 0x0000000404067981 */ /* 0x002ee8000c1e1b00 */
[----:B------:R-:W3:Y:S02]  /*0150*/  LDG.E.64 R8, desc[UR4][R4.64+0x8] ;  /* 0x0000080404087981 */ /* 0x000ee4000c1e1b00 */
[----:B---3--:R-:W-:-:S04]  /*0160*/  IADD3 R11, P0, PT, -R6, R8, RZ ;  /* 0x00000008060b7210 */ /* 0x008fc80007f1e1ff */
[----:B------:R-:W-:Y:S02]  /*0170*/  IADD3.X R8, PT, PT, ~R7, R9, RZ, P0, !PT ;  /* 0x0000000907087210 */ /* 0x000fe400007fe5ff */
[----:B------:R-:W-:-:S04]  /*0180*/  ISETP.GT.U32.AND P0, PT, R11, R0, PT ;  /* 0x000000000b00720c */ /* 0x000fc80003f04070 */
[----:B------:R-:W-:-:S04]  /*0190*/  ISETP.GT.AND.EX P0, PT, R8, RZ, PT, P0 ;  /* 0x000000ff0800720c */ /* 0x000fc80003f04300 */
[----:B--2---:R-:W-:-:S13]  /*01a0*/  ISETP.GE.OR P0, PT, R2, UR6, !P0 ;  /* 0x0000000602007c0c */ /* 0x004fda000c706670 */
[----:B------:R-:W-:Y:S05]  /*01b0*/  @P0 EXIT ;  /* 0x000000000000094d */ /* 0x000fea0003800000 */
[----:B------:R-:W0:Y:S01]  /*01c0*/  LDCU UR7, c[0x0][0x3a0] ;  /* 0x00007400ff0777ac */ /* 0x000e220008000800 */
[----:B------:R-:W1:Y:S01]  /*01d0*/  LDC.64 R4, c[0x0][0x380] ;  /* 0x0000e000ff047b82 */ /* 0x000e620000000a00 */
[----:B------:R-:W2:Y:S01]  /*01e0*/  LDCU.64 UR8, c[0x0][0x388] ;  /* 0x00007100ff0877ac */ /* 0x000ea20008000a00 */
[----:B0-----:R-:W-:-:S04]  /*01f0*/  IMAD R3, R3, UR7, R0 ;  /* 0x0000000703037c24 */ /* 0x001fc8000f8e0200 */
[----:B------:R-:W-:-:S04]  /*0200*/  IMAD R3, R3, UR6, R2 ;  /* 0x0000000603037c24 */ /* 0x000fc8000f8e0202 */
[----:B-1----:R-:W-:-:S06]  /*0210*/  IMAD.WIDE R4, R3, 0x8, R4 ;  /* 0x0000000803047825 */ /* 0x002fcc00078e0204 */
[----:B------:R-:W3:Y:S01]  /*0220*/  LDG.E.64 R4, desc[UR4][R4.64] ;  /* 0x0000000404047981 */ /* 0x000ee2000c1e1b00 */
[----:B------:R-:W-:Y:S01]  /*0230*/  HFMA2 R3, -RZ, RZ, 0, 0 ;  /* 0x00000000ff037431 */ /* 0x000fe200000001ff */
[----:B------:R-:W-:-:S04]  /*0240*/  IADD3 R9, P0, PT, R0, R6, RZ ;  /* 0x0000000600097210 */ /* 0x000fc80007f1e0ff */
[----:B------:R-:W-:Y:S01]  /*0250*/  IADD3.X R6, PT, PT, RZ, R7, RZ, P0, !PT ;  /* 0x00000007ff067210 */ /* 0x000fe200007fe4ff */
[----:B------:R-:W-:-:S04]  /*0260*/  IMAD.WIDE.U32 R2, R9, UR6, R2 ;  /* 0x0000000609027c25 */ /* 0x000fc8000f8e0002 */
[----:B------:R-:W-:Y:S01]  /*0270*/  IMAD R7, R6, UR6, RZ ;  /* 0x0000000606077c24 */ /* 0x000fe2000f8e02ff */
[----:B--2---:R-:W-:-:S04]  /*0280*/  LEA R6, P0, R2, UR8, 0x3 ;  /* 0x0000000802067c11 */ /* 0x004fc8000f8018ff */
[----:B------:R-:W-:-:S04]  /*0290*/  IADD3 R3, PT, PT, R3, R7, RZ ;  /* 0x0000000703037210 */ /* 0x000fc80007ffe0ff */
[----:B------:R-:W-:-:S05]  /*02a0*/  LEA.HI.X R7, R2, UR9, R3, 0x3, P0 ;  /* 0x0000000902077c11 */ /* 0x000fca00080f1c03 */
[----:B---3--:R-:W-:Y:S01]  /*02b0*/  STG.E.64 desc[UR4][R6.64], R4 ;  /* 0x0000000406007986 */ /* 0x008fe2000c101b04 */
[----:B------:R-:W-:Y:S05]  /*02c0*/  EXIT ;  /* 0x000000000000794d */ /* 0x000fea0003800000 */
.L_x_0:
[----:B------:R-:W-:-:S00]  /*02d0*/  BRA `(.L_x_0) ;  /* 0xfffffffc00fc7947 */ /* 0x000fc0000383ffff */
[----:B------:R-:W-:-:S00]  /*02e0*/  NOP ;  /* 0x0000000000007918 */ /* 0x000fc00000000000 */
        /* <DEDUP_REMOVED lines=9> */
.L_x_4:


//--------------------- .text.zeroPad2d_kernel    --------------------------
	.section	.text.zeroPad2d_kernel,"ax",@progbits
	.align	128
        .global         zeroPad2d_kernel
        .type           zeroPad2d_kernel,@function
        .size           zeroPad2d_kernel,(.L_x_5 - zeroPad2d_kernel)
        .other          zeroPad2d_kernel,@"STO_CUDA_ENTRY STV_DEFAULT"
zeroPad2d_kernel:
.text.zeroPad2d_kernel:
        /* <DEDUP_REMOVED lines=28> */
[----:B------:R-:W0:Y:S01]  /*01c0*/  LDCU.64 UR8, c[0x0][0x380] ;  /* 0x00007000ff0877ac */ /* 0x000e220008000a00 */
[----:B------:R-:W-:Y:S01]  /*01d0*/  HFMA2 R3, -RZ, RZ, 0, 0 ;  /* 0x00000000ff037431 */ /* 0x000fe200000001ff */
[----:B------:R-:W-:Y:S01]  /*01e0*/  IADD3 R5, P0, PT, R11, R6, RZ ;  /* 0x000000060b057210 */ /* 0x000fe20007f1e0ff */
[----:B------:R-:W1:Y:S01]  /*01f0*/  LDC.64 R8, c[0x0][0x388] ;  /* 0x0000e200ff087b82 */ /* 0x000e620000000a00 */
[----:B------:R-:W2:Y:S02]  /*0200*/  LDCU UR7, c[0x0][0x3a0] ;  /* 0x00007400ff0777ac */ /* 0x000ea40008000800 */
[----:B------:R-:W-:Y:S01]  /*0210*/  IADD3.X R6, PT, PT, RZ, R7, RZ, P0, !PT ;  /* 0x00000007ff067210 */ /* 0x000fe200007fe4ff */
[----:B------:R-:W-:-:S04]  /*0220*/  IMAD.WIDE.U32 R4, R5, UR6, R2 ;  /* 0x0000000605047c25 */ /* 0x000fc8000f8e0002 */
[----:B------:R-:W-:Y:S01]  /*0230*/  IMAD R3, R6, UR6, RZ ;  /* 0x0000000606037c24 */ /* 0x000fe2000f8e02ff */
[----:B0-----:R-:W-:-:S04]  /*0240*/  LEA R6, P0, R4, UR8, 0x3 ;  /* 0x0000000804067c11 */ /* 0x001fc8000f8018ff */
[----:B------:R-:W-:-:S04]  /*0250*/  IADD3 R3, PT, PT, R5, R3, RZ ;  /* 0x0000000305037210 */ /* 0x000fc80007ffe0ff */
[----:B------:R-:W-:-:S05]  /*0260*/  LEA.HI.X R7, R4, UR9, R3, 0x3, P0 ;  /* 0x0000000904077c11 */ /* 0x000fca00080f1c03 */
[----:B------:R-:W3:Y:S01]  /*0270*/  LDG.E.64 R4, desc[UR4][R6.64] ;  /* 0x0000000406047981 */ /* 0x000ee2000c1e1b00 */
[----:B--2---:R-:W-:-:S04]  /*0280*/  IMAD R11, R0, UR7, R11 ;  /* 0x00000007000b7c24 */ /* 0x004fc8000f8e020b */
[----:B------:R-:W-:-:S04]  /*0290*/  IMAD R3, R11, UR6, R2 ;  /* 0x000000060b037c24 */ /* 0x000fc8000f8e0202 */
[----:B-1----:R-:W-:-:S05]  /*02a0*/  IMAD.WIDE R2, R3, 0x8, R8 ;  /* 0x0000000803027825 */ /* 0x002fca00078e0208 */
[----:B---3--:R-:W-:Y:S01]  /*02b0*/  STG.E.64 desc[UR4][R2.64], R4 ;  /* 0x0000000402007986 */ /* 0x008fe2000c101b04 */
[----:B------:R-:W-:Y:S05]  /*02c0*/  EXIT ;  /* 0x000000000000794d */ /* 0x000fea0003800000 */
.L_x_1:
        /* <DEDUP_REMOVED lines=11> */
.L_x_5:


//--------------------- .text.undo_zeroPad1d_kernel --------------------------
	.section	.text.undo_zeroPad1d_kernel,"ax",@progbits
	.align	128
        .global         undo_zeroPad1d_kernel
        .type           undo_zeroPad1d_kernel,@function
        .size           undo_zeroPad1d_kernel,(.L_x_6 - undo_zeroPad1d_kernel)
        .other          undo_zeroPad1d_kernel,@"STO_CUDA_ENTRY STV_DEFAULT"
undo_zeroPad1d_kernel:
.text.undo_zeroPad1d_kernel:
[----:B------:R-:W-:Y:S01]  /*0000*/  LDC R1, c[0x0][0x37c] ;  /* 0x0000df00ff017b82 */ /* 0x000fe20000000800 */
[----:B------:R-:W0:Y:S07]  /*0010*/  S2R R0, SR_TID.X ;  /* 0x0000000000007919 */ /* 0x000e2e0000002100 */
[----:B------:R-:W0:Y:S01]  /*0020*/  S2UR UR4, SR_CTAID.X ;  /* 0x00000000000479c3 */ /* 0x000e220000002500 */
[----:B------:R-:W1:Y:S01]  /*0030*/  LDCU UR6, c[0x0][0x398] ;  /* 0x00007300ff0677ac */ /* 0x000e620008000800 */
[----:B------:R-:W2:Y:S06]  /*0040*/  S2R R3, SR_TID.Y ;  /* 0x0000000000037919 */ /* 0x000eac0000002200 */
[----:B------:R-:W0:Y:S08]  /*0050*/  LDC R9, c[0x0][0x360] ;  /* 0x0000d800ff097b82 */ /* 0x000e300000000800 */
[----:B------:R-:W2:Y:S08]  /*0060*/  S2UR UR5, SR_CTAID.Y ;  /* 0x00000000000579c3 */ /* 0x000eb00000002600 */
[----:B------:R-:W2:Y:S01]  /*0070*/  LDC R2, c[0x0][0x364] ;  /* 0x0000d900ff027b82 */ /* 0x000ea20000000800 */
[----:B0-----:R-:W-:-:S05]  /*0080*/  IMAD R9, R9, UR4, R0 ;  /* 0x0000000409097c24 */ /* 0x001fca000f8e0200 */
[----:B-1----:R-:W-:Y:S01]  /*0090*/  ISETP.GE.AND P0, PT, R9, UR6, PT ;  /* 0x0000000609007c0c */ /* 0x002fe2000bf06270 */
[----:B--2---:R-:W-:-:S12]  /*00a0*/  IMAD R0, R2, UR5, R3 ;  /* 0x0000000502007c24 */ /* 0x004fd8000f8e0203 */
[----:B------:R-:W-:Y:S05]  /*00b0*/  @P0 EXIT ;  /* 0x000000000000094d */ /* 0x000fea0003800000 */
[----:B------:R-:W0:Y:S01]  /*00c0*/  LDC.64 R2, c[0x0][0x390] ;  /* 0x0000e400ff027b82 */ /* 0x000e220000000a00 */
[----:B------:R-:W1:Y:S01]  /*00d0*/  LDCU.64 UR4, c[0x0][0x358] ;  /* 0x00006b00ff0477ac */ /* 0x000e620008000a00 */
[----:B0-----:R-:W-:-:S05]  /*00e0*/  IMAD.WIDE R2, R9, 0x8, R2 ;  /* 0x0000000809027825 */ /* 0x001fca00078e0202 */
[----:B-1----:R-:W2:Y:S04]  /*00f0*/  LDG.E.64 R4, desc[UR4][R2.64] ;  /* 0x0000000402047981 */ /* 0x002ea8000c1e1b00 */
[----:B------:R-:W2:Y:S02]  /*0100*/  LDG.E.64 R6, desc[UR4][R2.64+0x8] ;  /* 0x0000080402067981 */ /* 0x000ea4000c1e1b00 */
[----:B--2---:R-:W-:-:S05]  /*0110*/  IADD3 R11, P0, PT, -R4, R6, RZ ;  /* 0x00000006040b7210 */ /* 0x004fca0007f1e1ff */
[----:B------:R-:W-:Y:S01]  /*0120*/  IMAD.X R6, R7, 0x1, ~R5, P0 ;  /* 0x0000000107067824 */ /* 0x000fe200000e0e05 */
[----:B------:R-:W-:-:S04]  /*0130*/  ISETP.GT.U32.AND P0, PT, R11, R0, PT ;  /* 0x000000000b00720c */ /* 0x000fc80003f04070 */
[----:B------:R-:W-:-:S13]  /*0140*/  ISETP.GT.AND.EX P0, PT, R6, RZ, PT, P0 ;  /* 0x000000ff0600720c */ /* 0x000fda0003f04300 */
[----:B------:R-:W-:Y:S05]  /*0150*/  @!P0 EXIT ;  /* 0x000000000000894d */ /* 0x000fea0003800000 */
[----:B------:R-:W0:Y:S01]  /*0160*/  LDC.64 R2, c[0x0][0x380] ;  /* 0x0000e000ff027b82 */ /* 0x000e220000000a00 */
[----:B------:R-:W1:Y:S02]  /*0170*/  LDCU UR6, c[0x0][0x39c] ;  /* 0x00007380ff0677ac */ /* 0x000e640008000800 */
[----:B-1----:R-:W-:Y:S01]  /*0180*/  IMAD R9, R9, UR6, R0 ;  /* 0x0000000609097c24 */ /* 0x002fe2000f8e0200 */
[----:B------:R-:W1:Y:S03]  /*0190*/  LDCU.64 UR6, c[0x0][0x388] ;  /* 0x00007100ff0677ac */ /* 0x000e660008000a00 */
[----:B0-----:R-:W-:-:S06]  /*01a0*/  IMAD.WIDE R2, R9, 0x8, R2 ;  /* 0x0000000809027825 */ /* 0x001fcc00078e0202 */
[----:B------:R-:W2:Y:S01]  /*01b0*/  LDG.E.64 R2, desc[UR4][R2.64] ;  /* 0x0000000402027981 */ /* 0x000ea2000c1e1b00 */
[----:B------:R-:W-:-:S05]  /*01c0*/  IADD3 R0, P0, PT, R0, R4, RZ ;  /* 0x0000000400007210 */ /* 0x000fca0007f1e0ff */
[----:B------:R-:W-:Y:S01]  /*01d0*/  IMAD.X R5, RZ, RZ, R5, P0 ;  /* 0x000000ffff057224 */ /* 0x000fe200000e0605 */
[----:B-1----:R-:W-:-:S04]  /*01e0*/  LEA R4, P0, R0, UR6, 0x3 ;  /* 0x0000000600047c11 */ /* 0x002fc8000f8018ff */
[----:B------:R-:W-:-:S05]  /*01f0*/  LEA.HI.X R5, R0, UR7, R5, 0x3, P0 ;  /* 0x0000000700057c11 */ /* 0x000fca00080f1c05 */
[----:B--2---:R-:W-:Y:S01]  /*0200*/  STG.E.64 desc[UR4][R4.64], R2 ;  /* 0x0000000204007986 */ /* 0x004fe2000c101b04 */
[----:B------:R-:W-:Y:S05]  /*0210*/  EXIT ;  /* 0x000000000000794d */ /* 0x000fea0003800000 */
.L_x_2:
        /* <DEDUP_REMOVED lines=14> */
.L_x_6:


//--------------------- .text.zeroPad1d_kernel    --------------------------
	.section	.text.zeroPad1d_kernel,"ax",@progbits
	.align	128
        .global         zeroPad1d_kernel
        .type           zeroPad1d_kernel,@function
        .size           zeroPad1d_kernel,(.L_x_7 - zeroPad1d_kernel)
        .other          zeroPad1d_kernel,@"STO_CUDA_ENTRY STV_DEFAULT"
zeroPad1d_kernel:
.text.zeroPad1d_kernel:
        /* <DEDUP_REMOVED lines=22> */
[----:B------:R-:W0:Y:S01]  /*0160*/  LDCU.64 UR6, c[0x0][0x380] ;  /* 0x00007000ff0677ac */ /* 0x000e220008000a00 */
[----:B------:R-:W-:-:S05]  /*0170*/  IADD3 R3, P0, PT, R0, R4, RZ ;  /* 0x0000000400037210 */ /* 0x000fca0007f1e0ff */
[----:B------:R-:W-:Y:S01]  /*0180*/  IMAD.X R4, RZ, RZ, R5, P0 ;  /* 0x000000ffff047224 */ /* 0x000fe200000e0605 */
[C---:B0-----:R-:W-:Y:S01]  /*0190*/  LEA R2, P0, R3.reuse, UR6, 0x3 ;  /* 0x0000000603027c11 */ /* 0x041fe2000f8018ff */
[----:B------:R-:W0:Y:S03]  /*01a0*/  LDCU UR6, c[0x0][0x39c] ;  /* 0x00007380ff0677ac */ /* 0x000e260008000800 */
[----:B------:R-:W-:Y:S02]  /*01b0*/  LEA.HI.X R3, R3, UR7, R4, 0x3, P0 ;  /* 0x0000000703037c11 */ /* 0x000fe400080f1c04 */
[----:B------:R-:W1:Y:S04]  /*01c0*/  LDC.64 R4, c[0x0][0x388] ;  /* 0x0000e200ff047b82 */ /* 0x000e680000000a00 */
[----:B------:R-:W2:Y:S01]  /*01d0*/  LDG.E.64 R2, desc[UR4][R2.64] ;  /* 0x0000000402027981 */ /* 0x000ea2000c1e1b00 */
[----:B0-----:R-:W-:-:S04]  /*01e0*/  IMAD R9, R9, UR6, R0 ;  /* 0x0000000609097c24 */ /* 0x001fc8000f8e0200 */
[----:B-1----:R-:W-:-:S05]  /*01f0*/  IMAD.WIDE R4, R9, 0x8, R4 ;  /* 0x0000000809047825 */ /* 0x002fca00078e0204 */
[----:B--2---:R-:W-:Y:S01]  /*0200*/  STG.E.64 desc[UR4][R4.64], R2 ;  /* 0x0000000204007986 */ /* 0x004fe2000c101b04 */
[----:B------:R-:W-:Y:S05]  /*0210*/  EXIT ;  /* 0x000000000000794d */ /* 0x000fea0003800000 */
.L_x_3:
        /* <DEDUP_REMOVED lines=14> */
.L_x_7:


//--------------------- .nv.shared.reserved.0     --------------------------
	.section	.nv.shared.reserved.0,"aw",@nobits
	.weak		__nv_reservedSMEM_offset_0_alias
	.size		__nv_reservedSMEM_offset_0_alias, 0, 64
	.other		__nv_reservedSMEM_offset_0_alias,@"STO_CUDA_RESERVED_SHARED STV_DEFAULT"
__nv_reservedSMEM_offset_0_alias:
	.zero		0
	.zero		64


//--------------------- .nv.constant0.undo_zeroPad2d_kernel --------------------------
	.section	.nv.constant0.undo_zeroPad2d_kernel,"a",@progbits
	.sectionflags	@""
	.align	4
.nv.constant0.undo_zeroPad2d_kernel:
	.zero		932


//--------------------- .nv.constant0.zeroPad2d_kernel --------------------------
	.section	.nv.constant0.zeroPad2d_kernel,"a",@progbits
	.sectionflags	@""
	.align	4
.nv.constant0.zeroPad2d_kernel:
	.zero		932


//--------------------- .nv.constant0.undo_zeroPad1d_kernel --------------------------
	.section	.nv.constant0.undo_zeroPad1d_kernel,"a",@progbits
	.sectionflags	@""
	.align	4
.nv.constant0.undo_zeroPad1d_kernel:
	.zero		928


//--------------------- .nv.constant0.zeroPad1d_kernel --------------------------
	.section	.nv.constant0.zeroPad1d_kernel,"a",@progbits
	.sectionflags	@""
	.align	4
.nv.constant0.zeroPad1d_kernel:
	.zero		928


//--------------------- SYMBOLS --------------------------

	.type		.nv.reservedSmem.offset0,@object
	.size		.nv.reservedSmem.offset0,0x4
